//
// Generated by NVIDIA NVVM Compiler
//
// Compiler Build ID: CL-36424714
// Cuda compilation tools, release 13.0, V13.0.88
// Based on NVVM 20.0.0
//

.version 9.0
.target sm_100
.address_size 64

	// .globl	_Z7mat_mulPKiS0_Pii

.visible .entry _Z7mat_mulPKiS0_Pii(
	.param .u64 .ptr .align 1 _Z7mat_mulPKiS0_Pii_param_0,
	.param .u64 .ptr .align 1 _Z7mat_mulPKiS0_Pii_param_1,
	.param .u64 .ptr .align 1 _Z7mat_mulPKiS0_Pii_param_2,
	.param .u32 _Z7mat_mulPKiS0_Pii_param_3
)
{
	.reg .pred 	%p<10>;
	.reg .b32 	%r<95>;
	.reg .b64 	%rd<66>;

	ld.param.u64 	%rd14, [_Z7mat_mulPKiS0_Pii_param_0];
	ld.param.u64 	%rd15, [_Z7mat_mulPKiS0_Pii_param_1];
	ld.param.u64 	%rd16, [_Z7mat_mulPKiS0_Pii_param_2];
	ld.param.u32 	%r23, [_Z7mat_mulPKiS0_Pii_param_3];
	cvta.to.global.u64 	%rd1, %rd15;
	cvta.to.global.u64 	%rd2, %rd14;
	cvta.to.global.u64 	%rd17, %rd16;
	mov.u32 	%r24, %ctaid.y;
	mov.u32 	%r25, %ntid.y;
	mov.u32 	%r26, %tid.y;
	mad.lo.s32 	%r27, %r24, %r25, %r26;
	mov.u32 	%r28, %ctaid.x;
	mov.u32 	%r29, %ntid.x;
	mov.u32 	%r30, %tid.x;
	mad.lo.s32 	%r1, %r28, %r29, %r30;
	mul.lo.s32 	%r2, %r23, %r27;
	add.s32 	%r31, %r2, %r1;
	mul.wide.s32 	%rd18, %r31, 4;
	add.s64 	%rd3, %rd17, %rd18;
	mov.b32 	%r32, 0;
	st.global.u32 	[%rd3], %r32;
	setp.lt.s32 	%p1, %r23, 1;
	@%p1 bra 	$L__BB0_12;
	and.b32  	%r3, %r23, 7;
	setp.lt.u32 	%p2, %r23, 8;
	mov.b32 	%r89, 0;
	mov.u32 	%r92, %r89;
	@%p2 bra 	$L__BB0_4;
	and.b32  	%r35, %r23, 2147483640;
	neg.s32 	%r87, %r35;
	mul.wide.u32 	%rd19, %r23, 4;
	add.s64 	%rd4, %rd1, %rd19;
	mul.wide.u32 	%rd20, %r23, 8;
	add.s64 	%rd5, %rd1, %rd20;
	mul.wide.u32 	%rd21, %r23, 12;
	add.s64 	%rd6, %rd1, %rd21;
	mul.wide.u32 	%rd22, %r23, 16;
	add.s64 	%rd7, %rd1, %rd22;
	mul.wide.u32 	%rd23, %r23, 20;
	add.s64 	%rd8, %rd1, %rd23;
	mul.wide.u32 	%rd24, %r23, 24;
	add.s64 	%rd9, %rd1, %rd24;
	mul.wide.u32 	%rd25, %r23, 28;
	add.s64 	%rd10, %rd1, %rd25;
	mul.wide.u32 	%rd26, %r2, 4;
	add.s64 	%rd27, %rd26, %rd2;
	add.s64 	%rd65, %rd27, 16;
	mov.b32 	%r89, 0;
	mov.u32 	%r86, %r1;
$L__BB0_3:
	.pragma "nounroll";
	and.b32  	%r92, %r23, 2147483640;
	mul.wide.s32 	%rd28, %r86, 4;
	add.s64 	%rd29, %rd4, %rd28;
	add.s64 	%rd30, %rd5, %rd28;
	add.s64 	%rd31, %rd6, %rd28;
	add.s64 	%rd32, %rd7, %rd28;
	add.s64 	%rd33, %rd8, %rd28;
	add.s64 	%rd34, %rd9, %rd28;
	add.s64 	%rd35, %rd10, %rd28;
	add.s64 	%rd36, %rd1, %rd28;
	ld.global.u32 	%r36, [%rd65+-16];
	ld.global.u32 	%r37, [%rd36];
	mad.lo.s32 	%r38, %r37, %r36, %r89;
	st.global.u32 	[%rd3], %r38;
	ld.global.u32 	%r39, [%rd65+-12];
	ld.global.u32 	%r40, [%rd29];
	mad.lo.s32 	%r41, %r40, %r39, %r38;
	st.global.u32 	[%rd3], %r41;
	ld.global.u32 	%r42, [%rd65+-8];
	ld.global.u32 	%r43, [%rd30];
	mad.lo.s32 	%r44, %r43, %r42, %r41;
	st.global.u32 	[%rd3], %r44;
	ld.global.u32 	%r45, [%rd65+-4];
	ld.global.u32 	%r46, [%rd31];
	mad.lo.s32 	%r47, %r46, %r45, %r44;
	st.global.u32 	[%rd3], %r47;
	ld.global.u32 	%r48, [%rd65];
	ld.global.u32 	%r49, [%rd32];
	mad.lo.s32 	%r50, %r49, %r48, %r47;
	st.global.u32 	[%rd3], %r50;
	ld.global.u32 	%r51, [%rd65+4];
	ld.global.u32 	%r52, [%rd33];
	mad.lo.s32 	%r53, %r52, %r51, %r50;
	st.global.u32 	[%rd3], %r53;
	ld.global.u32 	%r54, [%rd65+8];
	ld.global.u32 	%r55, [%rd34];
	mad.lo.s32 	%r56, %r55, %r54, %r53;
	st.global.u32 	[%rd3], %r56;
	ld.global.u32 	%r57, [%rd65+12];
	ld.global.u32 	%r58, [%rd35];
	mad.lo.s32 	%r89, %r58, %r57, %r56;
	st.global.u32 	[%rd3], %r89;
	add.s32 	%r87, %r87, 8;
	shl.b32 	%r59, %r23, 3;
	add.s32 	%r86, %r86, %r59;
	add.s64 	%rd65, %rd65, 32;
	setp.ne.s32 	%p3, %r87, 0;
	@%p3 bra 	$L__BB0_3;
$L__BB0_4:
	setp.eq.s32 	%p4, %r3, 0;
	@%p4 bra 	$L__BB0_12;
	and.b32  	%r14, %r23, 3;
	setp.lt.u32 	%p5, %r3, 4;
	@%p5 bra 	$L__BB0_7;
	add.s32 	%r60, %r92, %r2;
	mul.wide.u32 	%rd37, %r60, 4;
	add.s64 	%rd38, %rd2, %rd37;
	ld.global.u32 	%r61, [%rd38];
	mad.lo.s32 	%r62, %r92, %r23, %r1;
	mul.wide.s32 	%rd39, %r62, 4;
	add.s64 	%rd40, %rd1, %rd39;
	ld.global.u32 	%r63, [%rd40];
	mad.lo.s32 	%r64, %r63, %r61, %r89;
	st.global.u32 	[%rd3], %r64;
	cvt.u64.u32 	%rd41, %r2;
	cvt.u64.u32 	%rd42, %r92;
	add.s64 	%rd43, %rd42, %rd41;
	shl.b64 	%rd44, %rd43, 2;
	add.s64 	%rd45, %rd2, %rd44;
	ld.global.u32 	%r65, [%rd45+4];
	mul.wide.u32 	%rd46, %r23, 4;
	add.s64 	%rd47, %rd40, %rd46;
	ld.global.u32 	%r66, [%rd47];
	mad.lo.s32 	%r67, %r66, %r65, %r64;
	st.global.u32 	[%rd3], %r67;
	ld.global.u32 	%r68, [%rd45+8];
	add.s64 	%rd48, %rd47, %rd46;
	ld.global.u32 	%r69, [%rd48];
	mad.lo.s32 	%r70, %r69, %r68, %r67;
	st.global.u32 	[%rd3], %r70;
	ld.global.u32 	%r71, [%rd45+12];
	add.s64 	%rd49, %rd48, %rd46;
	ld.global.u32 	%r72, [%rd49];
	mad.lo.s32 	%r89, %r72, %r71, %r70;
	st.global.u32 	[%rd3], %r89;
	add.s32 	%r92, %r92, 4;
$L__BB0_7:
	setp.eq.s32 	%p6, %r14, 0;
	@%p6 bra 	$L__BB0_12;
	setp.eq.s32 	%p7, %r14, 1;
	@%p7 bra 	$L__BB0_10;
	add.s32 	%r73, %r92, %r2;
	mul.wide.u32 	%rd50, %r73, 4;
	add.s64 	%rd51, %rd2, %rd50;
	ld.global.u32 	%r74, [%rd51];
	mad.lo.s32 	%r75, %r92, %r23, %r1;
	mul.wide.s32 	%rd52, %r75, 4;
	add.s64 	%rd53, %rd1, %rd52;
	ld.global.u32 	%r76, [%rd53];
	mad.lo.s32 	%r77, %r76, %r74, %r89;
	st.global.u32 	[%rd3], %r77;
	cvt.u64.u32 	%rd54, %r2;
	cvt.u64.u32 	%rd55, %r92;
	add.s64 	%rd56, %rd55, %rd54;
	shl.b64 	%rd57, %rd56, 2;
	add.s64 	%rd58, %rd2, %rd57;
	ld.global.u32 	%r78, [%rd58+4];
	mul.wide.u32 	%rd59, %r23, 4;
	add.s64 	%rd60, %rd53, %rd59;
	ld.global.u32 	%r79, [%rd60];
	mad.lo.s32 	%r89, %r79, %r78, %r77;
	st.global.u32 	[%rd3], %r89;
	add.s32 	%r92, %r92, 2;
$L__BB0_10:
	and.b32  	%r80, %r23, 1;
	setp.eq.b32 	%p8, %r80, 1;
	not.pred 	%p9, %p8;
	@%p9 bra 	$L__BB0_12;
	add.s32 	%r81, %r92, %r2;
	mul.wide.u32 	%rd61, %r81, 4;
	add.s64 	%rd62, %rd2, %rd61;
	ld.global.u32 	%r82, [%rd62];
	mad.lo.s32 	%r83, %r92, %r23, %r1;
	mul.wide.s32 	%rd63, %r83, 4;
	add.s64 	%rd64, %rd1, %rd63;
	ld.global.u32 	%r84, [%rd64];
	mad.lo.s32 	%r85, %r84, %r82, %r89;
	st.global.u32 	[%rd3], %r85;
$L__BB0_12:
	ret;

}


// ===== COMPILED SASS (sm_100) =====

	.target	sm_100

	.elftype	@"ET_EXEC"


//--------------------- .note.nv.tkinfo           --------------------------
	.section	.note.nv.tkinfo,"",@"SHT_NOTE"
	.sectionflags	@"SHF_NOTE_NV_TKINFO"
	.tkinfo
        /*0018*/ 	.word	0x00000002
        /*0030*/ 	.string	""
        /*0030*/ 	.string	"ptxas"
        /*0030*/ 	.string	"Cuda compilation tools, release 13.0, V13.0.88"
        /*0030*/ 	.string	"Build cuda_13.0.r13.0/compiler.36424714_0"
        /*0030*/ 	.string	"-arch sm_100 -m 64 "



//--------------------- .note.nv.cuinfo           --------------------------
	.section	.note.nv.cuinfo,"",@"SHT_NOTE"
	.sectionflags	@"SHF_NOTE_NV_CUINFO"
        /*0018*/ 	.short	0x0002
        /*001a*/ 	.short	0x0064
        /*001c*/ 	.short	0x0082
	.zero		2


//--------------------- .nv.info                  --------------------------
	.section	.nv.info,"",@"SHT_CUDA_INFO"
	.align	4


	//----- nvinfo : EIATTR_REGCOUNT
	.align		4
        /*0000*/ 	.byte	0x04, 0x2f
        /*0002*/ 	.short	(.L_1 - .L_0)
	.align		4
.L_0:
        /*0004*/ 	.word	index@(_Z7mat_mulPKiS0_Pii)
        /*0008*/ 	.word	0x00000018


	//----- nvinfo : EIATTR_FRAME_SIZE
	.align		4
.L_1:
        /*000c*/ 	.byte	0x04, 0x11
        /*000e*/ 	.short	(.L_3 - .L_2)
	.align		4
.L_2:
        /*0010*/ 	.word	index@(_Z7mat_mulPKiS0_Pii)
        /*0014*/ 	.word	0x00000000


	//----- nvinfo : EIATTR_MIN_STACK_SIZE
	.align		4
.L_3:
        /*0018*/ 	.byte	0x04, 0x12
        /*001a*/ 	.short	(.L_5 - .L_4)
	.align		4
.L_4:
        /*001c*/ 	.word	index@(_Z7mat_mulPKiS0_Pii)
        /*0020*/ 	.word	0x00000000
.L_5:


//--------------------- .nv.compat                --------------------------
	.section	.nv.compat,"",@"SHT_CUDA_COMPAT_INFO"
	.align	4
        /*0000*/ 	.byte	0x02, 0x09, 0x00, 0x00, 0x02, 0x02, 0x01, 0x00, 0x02, 0x05, 0x05, 0x00, 0x03, 0x07, 0x01, 0x01
        /*0010*/ 	.byte	0x02, 0x03, 0x00, 0x00, 0x02, 0x06, 0x01, 0x00, 0x04, 0x0b, 0x08, 0x00, 0x09, 0x00, 0x00, 0x00
        /*0020*/ 	.byte	0x00, 0x00, 0x00, 0x00


//--------------------- .nv.info._Z7mat_mulPKiS0_Pii --------------------------
	.section	.nv.info._Z7mat_mulPKiS0_Pii,"",@"SHT_CUDA_INFO"
	.sectionflags	@""
	.align	4


	//----- nvinfo : EIATTR_CUDA_API_VERSION
	.align		4
        /*0000*/ 	.byte	0x04, 0x37
        /*0002*/ 	.short	(.L_7 - .L_6)
.L_6:
        /*0004*/ 	.word	0x00000082


	//----- nvinfo : EIATTR_KPARAM_INFO
	.align		4
.L_7:
        /*0008*/ 	.byte	0x04, 0x17
        /*000a*/ 	.short	(.L_9 - .L_8)
.L_8:
        /*000c*/ 	.word	0x00000000
        /*0010*/ 	.short	0x0003
        /*0012*/ 	.short	0x0018
        /*0014*/ 	.byte	0x00, 0xf0, 0x11, 0x00


	//----- nvinfo : EIATTR_KPARAM_INFO
	.align		4
.L_9:
        /*0018*/ 	.byte	0x04, 0x17
        /*001a*/ 	.short	(.L_11 - .L_10)
.L_10:
        /*001c*/ 	.word	0x00000000
        /*0020*/ 	.short	0x0002
        /*0022*/ 	.short	0x0010
        /*0024*/ 	.byte	0x00, 0xf5, 0x21, 0x00


	//----- nvinfo : EIATTR_KPARAM_INFO
	.align		4
.L_11:
        /*0028*/ 	.byte	0x04, 0x17
        /*002a*/ 	.short	(.L_13 - .L_12)
.L_12:
        /*002c*/ 	.word	0x00000000
        /*0030*/ 	.short	0x0001
        /*0032*/ 	.short	0x0008
        /*0034*/ 	.byte	0x00, 0xf5, 0x21, 0x00


	//----- nvinfo : EIATTR_KPARAM_INFO
	.align		4
.L_13:
        /*0038*/ 	.byte	0x04, 0x17
        /*003a*/ 	.short	(.L_15 - .L_14)
.L_14:
        /*003c*/ 	.word	0x00000000
        /*0040*/ 	.short	0x0000
        /*0042*/ 	.short	0x0000
        /*0044*/ 	.byte	0x00, 0xf5, 0x21, 0x00


	//----- nvinfo : EIATTR_SPARSE_MMA_MASK
	.align		4
.L_15:
        /*0048*/ 	.byte	0x03, 0x50
        /*004a*/ 	.short	0x0000


	//----- nvinfo : EIATTR_MAXREG_COUNT
	.align		4
        /*004c*/ 	.byte	0x03, 0x1b
        /*004e*/ 	.short	0x00ff


	//----- nvinfo : EIATTR_MERCURY_ISA_VERSION
	.align		4
        /*0050*/ 	.byte	0x03, 0x5f
        /*0052*/ 	.short	0x0101


	//----- nvinfo : EIATTR_VRC_CTA_INIT_COUNT
	.align		4
        /*0054*/ 	.byte	0x02, 0x4a
	.zero		1
	.zero		1


	//----- nvinfo : EIATTR_EXIT_INSTR_OFFSETS
	.align		4
        /*0058*/ 	.byte	0x04, 0x1c
        /*005a*/ 	.short	(.L_17 - .L_16)


	//   ....[0]....
.L_16:
        /*005c*/ 	.word	0x00000120


	//   ....[1]....
        /*0060*/ 	.word	0x00000650


	//   ....[2]....
        /*0064*/ 	.word	0x000008c0


	//   ....[3]....
        /*0068*/ 	.word	0x00000a80


	//   ....[4]....
        /*006c*/ 	.word	0x00000b30


	//----- nvinfo : EIATTR_CBANK_PARAM_SIZE
	.align		4
.L_17:
        /*0070*/ 	.byte	0x03, 0x19
        /*0072*/ 	.short	0x001c


	//----- nvinfo : EIATTR_PARAM_CBANK
	.align		4
        /*0074*/ 	.byte	0x04, 0x0a
        /*0076*/ 	.short	(.L_19 - .L_18)
	.align		4
.L_18:
        /*0078*/ 	.word	index@(.nv.constant0._Z7mat_mulPKiS0_Pii)
        /*007c*/ 	.short	0x0380
        /*007e*/ 	.short	0x001c


	//----- nvinfo : EIATTR_SW_WAR
	.align		4
.L_19:
        /*0080*/ 	.byte	0x04, 0x36
        /*0082*/ 	.short	(.L_21 - .L_20)
.L_20:
        /*0084*/ 	.word	0x00000008
.L_21:


//--------------------- .nv.callgraph             --------------------------
	.section	.nv.callgraph,"",@"SHT_CUDA_CALLGRAPH"
	.align	4
	.sectionentsize	8
	.align		4
        /*0000*/ 	.word	0x00000000
	.align		4
        /*0004*/ 	.word	0xffffffff
	.align		4
        /*0008*/ 	.word	0x00000000
	.align		4
        /*000c*/ 	.word	0xfffffffe
	.align		4
        /*0010*/ 	.word	0x00000000
	.align		4
        /*0014*/ 	.word	0xfffffffd
	.align		4
        /*0018*/ 	.word	0x00000000
	.align		4
        /*001c*/ 	.word	0xfffffffc


//--------------------- .text._Z7mat_mulPKiS0_Pii --------------------------
	.section	.text._Z7mat_mulPKiS0_Pii,"ax",@progbits
	.align	128
        .global         _Z7mat_mulPKiS0_Pii
        .type           _Z7mat_mulPKiS0_Pii,@function
        .size           _Z7mat_mulPKiS0_Pii,(.L_x_5 - _Z7mat_mulPKiS0_Pii)
        .other          _Z7mat_mulPKiS0_Pii,@"STO_CUDA_ENTRY STV_DEFAULT"
_Z7mat_mulPKiS0_Pii:
.text._Z7mat_mulPKiS0_Pii:
[----:B------:R-:W-:Y:S01]  /*0000*/  LDC R1, c[0x0][0x37c] ;  /* 0x0000df00ff017b82 */ /* 0x000fe20000000800 */
[----:B------:R-:W0:Y:S07]  /*0010*/  S2R R0, SR_TID.Y ;  /* 0x0000000000007919 */ /* 0x000e2e0000002200 */
[----:B------:R-:W0:Y:S01]  /*0020*/  S2UR UR4, SR_CTAID.Y ;  /* 0x00000000000479c3 */ /* 0x000e220000002600 */
[----:B------:R-:W1:Y:S01]  /*0030*/  LDCU UR18, c[0x0][0x398] ;  /* 0x00007300ff1277ac */ /* 0x000e620008000800 */
[----:B------:R-:W2:Y:S01]  /*0040*/  S2R R7, SR_TID.X ;  /* 0x0000000000077919 */ /* 0x000ea20000002100 */
[----:B------:R-:W3:Y:S05]  /*0050*/  LDCU.64 UR16, c[0x0][0x358] ;  /* 0x00006b00ff1077ac */ /* 0x000eea0008000a00 */
[----:B------:R-:W0:Y:S08]  /*0060*/  LDC R5, c[0x0][0x364] ;  /* 0x0000d900ff057b82 */ /* 0x000e300000000800 */
[----:B------:R-:W2:Y:S01]  /*0070*/  S2UR UR5, SR_CTAID.X ;  /* 0x00000000000579c3 */ /* 0x000ea20000002500 */
[----:B-1----:R-:W-:-:S07]  /*0080*/  UISETP.GE.AND UP0, UPT, UR18, 0x1, UPT ;  /* 0x000000011200788c */ /* 0x002fce000bf06270 */
[----:B------:R-:W2:Y:S01]  /*0090*/  LDC R4, c[0x0][0x360] ;  /* 0x0000d800ff047b82 */ /* 0x000ea20000000800 */
[----:B------:R-:W-:-:S07]  /*00a0*/  PLOP3.LUT P0, PT, PT, PT, UP0, 0x80, 0x8 ;  /* 0x000000000008781c */ /* 0x000fce0003f0f008 */
[----:B------:R-:W1:Y:S01]  /*00b0*/  LDC.64 R2, c[0x0][0x390] ;  /* 0x0000e400ff027b82 */ /* 0x000e620000000a00 */
[----:B0-----:R-:W-:-:S04]  /*00c0*/  IMAD R5, R5, UR4, R0 ;  /* 0x0000000405057c24 */ /* 0x001fc8000f8e0200 */
[----:B------:R-:W-:Y:S02]  /*00d0*/  IMAD R5, R5, UR18, RZ ;  /* 0x0000001205057c24 */ /* 0x000fe4000f8e02ff */
[----:B--2---:R-:W-:-:S05]  /*00e0*/  IMAD R0, R4, UR5, R7 ;  /* 0x0000000504007c24 */ /* 0x004fca000f8e0207 */
[----:B------:R-:W-:-:S05]  /*00f0*/  IADD3 R7, PT, PT, R0, R5, RZ ;  /* 0x0000000500077210 */ /* 0x000fca0007ffe0ff */
[----:B-1----:R-:W-:-:S05]  /*0100*/  IMAD.WIDE R2, R7, 0x4, R2 ;  /* 0x0000000407027825 */ /* 0x002fca00078e0202 */
[----:B---3--:R0:W-:Y:S01]  /*0110*/  STG.E desc[UR16][R2.64], RZ ;  /* 0x000000ff02007986 */ /* 0x0081e2000c101910 */
[----:B------:R-:W-:Y:S05]  /*0120*/  @!P0 EXIT ;  /* 0x000000000000894d */ /* 0x000fea0003800000 */
[----:B------:R-:W-:Y:S01]  /*0130*/  UISETP.GE.U32.AND UP0, UPT, UR18, 0x8, UPT ;  /* 0x000000081200788c */ /* 0x000fe2000bf06070 */
[----:B------:R-:W-:Y:S01]  /*0140*/  HFMA2 R7, -RZ, RZ, 0, 0 ;  /* 0x00000000ff077431 */ /* 0x000fe200000001ff */
[----:B------:R-:W-:-:S07]  /*0150*/  MOV R4, RZ ;  /* 0x000000ff00047202 */ /* 0x000fce0000000f00 */
[----:B------:R-:W-:Y:S05]  /*0160*/  BRA.U !UP0, `(.L_x_0) ;  /* 0x0000000508307547 */ /* 0x000fea000b800000 */
[----:B------:R-:W1:Y:S01]  /*0170*/  LDCU.128 UR20, c[0x0][0x380] ;  /* 0x00007000ff1477ac */ /* 0x000e620008000c00 */
[----:B------:R-:W-:Y:S01]  /*0180*/  MOV R4, R0 ;  /* 0x0000000000047202 */ /* 0x000fe20000000f00 */
[----:B------:R-:W-:-:S04]  /*0190*/  ULOP3.LUT UR4, UR18, 0x7ffffff8, URZ, 0xc0, !UPT ;  /* 0x7ffffff812047892 */ /* 0x000fc8000f8ec0ff */
[----:B------:R-:W-:Y:S01]  /*01a0*/  UIADD3 UR4, UPT, UPT, -UR4, URZ, URZ ;  /* 0x000000ff04047290 */ /* 0x000fe2000fffe1ff */
[----:B-1----:R-:W-:Y:S01]  /*01b0*/  MOV R6, UR20 ;  /* 0x0000001400067c02 */ /* 0x002fe20008000f00 */
[----:B------:R-:W-:Y:S01]  /*01c0*/  UIMAD.WIDE.U32 UR6, UR18, 0xc, UR22 ;  /* 0x0000000c120678a5 */ /* 0x000fe2000f8e0016 */
[----:B------:R-:W-:Y:S01]  /*01d0*/  MOV R7, UR21 ;  /* 0x0000001500077c02 */ /* 0x000fe20008000f00 */
[----:B------:R-:W-:Y:S02]  /*01e0*/  UIMAD.WIDE.U32 UR8, UR18, 0x10, UR22 ;  /* 0x00000010120878a5 */ /* 0x000fe4000f8e0016 */
[----:B------:R-:W-:Y:S01]  /*01f0*/  UIMAD.WIDE.U32 UR10, UR18, 0x14, UR22 ;  /* 0x00000014120a78a5 */ /* 0x000fe2000f8e0016 */
[----:B------:R-:W-:Y:S01]  /*0200*/  IMAD.WIDE.U32 R6, R5, 0x4, R6 ;  /* 0x0000000405067825 */ /* 0x000fe200078e0006 */
[----:B------:R-:W-:Y:S02]  /*0210*/  UIMAD.WIDE.U32 UR12, UR18, 0x18, UR22 ;  /* 0x00000018120c78a5 */ /* 0x000fe4000f8e0016 */
[----:B------:R-:W-:Y:S01]  /*0220*/  UIMAD.WIDE.U32 UR14, UR18, 0x1c, UR22 ;  /* 0x0000001c120e78a5 */ /* 0x000fe2000f8e0016 */
[----:B------:R-:W-:-:S04]  /*0230*/  IADD3 R6, P0, PT, R6, 0x10, RZ ;  /* 0x0000001006067810 */ /* 0x000fc80007f1e0ff */
[----:B------:R-:W-:Y:S02]  /*0240*/  IADD3.X R9, PT, PT, RZ, R7, RZ, P0, !PT ;  /* 0x00000007ff097210 */ /* 0x000fe400007fe4ff */
[----:B------:R-:W-:-:S07]  /*0250*/  MOV R7, RZ ;  /* 0x000000ff00077202 */ /* 0x000fce0000000f00 */
.L_x_1:
[----:B------:R-:W-:Y:S01]  /*0260*/  HFMA2 R11, -RZ, RZ, 0, 2.384185791015625e-07 ;  /* 0x00000004ff0b7431 */ /* 0x000fe200000001ff */
[----:B------:R-:W-:-:S05]  /*0270*/  MOV R8, R6 ;  /* 0x0000000600087202 */ /* 0x000fca0000000f00 */
[----:B--2---:R-:W2:Y:S01]  /*0280*/  LDG.E R6, desc[UR16][R8.64+-0x10] ;  /* 0xfffff01008067981 */ /* 0x004ea2000c1e1900 */
[----:B------:R-:W-:-:S06]  /*0290*/  IMAD.WIDE R10, R4, R11, UR22 ;  /* 0x00000016040a7e25 */ /* 0x000fcc000f8e020b */
[----:B------:R-:W2:Y:S01]  /*02a0*/  LDG.E R10, desc[UR16][R10.64] ;  /* 0x000000100a0a7981 */ /* 0x000ea2000c1e1900 */
[----:B------:R-:W-:-:S06]  /*02b0*/  UIMAD.WIDE.U32 UR20, UR18, 0x4, UR22 ;  /* 0x00000004121478a5 */ /* 0x000fcc000f8e0016 */
[----:B------:R-:W-:Y:S02]  /*02c0*/  MOV R12, UR20 ;  /* 0x00000014000c7c02 */ /* 0x000fe40008000f00 */
[----:B------:R-:W-:Y:S01]  /*02d0*/  MOV R13, UR21 ;  /* 0x00000015000d7c02 */ /* 0x000fe20008000f00 */
[----:B--2---:R-:W-:Y:S02]  /*02e0*/  IMAD R15, R6, R10, R7 ;  /* 0x0000000a060f7224 */ /* 0x004fe400078e0207 */
[----:B------:R-:W-:-:S03]  /*02f0*/  IMAD.WIDE R6, R4, 0x4, R12 ;  /* 0x0000000404067825 */ /* 0x000fc600078e020c */
[----:B------:R1:W-:Y:S04]  /*0300*/  STG.E desc[UR16][R2.64], R15 ;  /* 0x0000000f02007986 */ /* 0x0003e8000c101910 */
[----:B------:R-:W2:Y:S04]  /*0310*/  LDG.E R6, desc[UR16][R6.64] ;  /* 0x0000001006067981 */ /* 0x000ea8000c1e1900 */
[----:B------:R-:W2:Y:S01]  /*0320*/  LDG.E R14, desc[UR16][R8.64+-0xc] ;  /* 0xfffff410080e7981 */ /* 0x000ea2000c1e1900 */
[----:B------:R-:W-:-:S06]  /*0330*/  UIMAD.WIDE.U32 UR20, UR18, 0x8, UR22 ;  /* 0x00000008121478a5 */ /* 0x000fcc000f8e0016 */
[----:B------:R-:W-:Y:S02]  /*0340*/  MOV R12, UR20 ;  /* 0x00000014000c7c02 */ /* 0x000fe40008000f00 */
[----:B------:R-:W-:-:S03]  /*0350*/  MOV R13, UR21 ;  /* 0x00000015000d7c02 */ /* 0x000fc60008000f00 */
[----:B------:R-:W-:-:S04]  /*0360*/  IMAD.WIDE R10, R4, 0x4, R12 ;  /* 0x00000004040a7825 */ /* 0x000fc800078e020c */
[----:B--2---:R-:W-:-:S05]  /*0370*/  IMAD R17, R14, R6, R15 ;  /* 0x000000060e117224 */ /* 0x004fca00078e020f */
[----:B------:R2:W-:Y:S04]  /*0380*/  STG.E desc[UR16][R2.64], R17 ;  /* 0x0000001102007986 */ /* 0x0005e8000c101910 */
[----:B------:R-:W1:Y:S04]  /*0390*/  LDG.E R10, desc[UR16][R10.64] ;  /* 0x000000100a0a7981 */ /* 0x000e68000c1e1900 */
[----:B------:R-:W1:Y:S01]  /*03a0*/  LDG.E R12, desc[UR16][R8.64+-0x8] ;  /* 0xfffff810080c7981 */ /* 0x000e62000c1e1900 */
[----:B------:R-:W-:-:S05]  /*03b0*/  HFMA2 R13, -RZ, RZ, 0, 2.384185791015625e-07 ;  /* 0x00000004ff0d7431 */ /* 0x000fca00000001ff */
[----:B------:R-:W-:-:S04]  /*03c0*/  IMAD.WIDE R6, R4, R13, UR6 ;  /* 0x0000000604067e25 */ /* 0x000fc8000f8e020d */
[----:B-1----:R-:W-:-:S05]  /*03d0*/  IMAD R15, R12, R10, R17 ;  /* 0x0000000a0c0f7224 */ /* 0x002fca00078e0211 */
[----:B------:R1:W-:Y:S04]  /*03e0*/  STG.E desc[UR16][R2.64], R15 ;  /* 0x0000000f02007986 */ /* 0x0003e8000c101910 */
[----:B------:R-:W3:Y:S04]  /*03f0*/  LDG.E R6, desc[UR16][R6.64] ;  /* 0x0000001006067981 */ /* 0x000ee8000c1e1900 */
[----:B------:R-:W3:Y:S02]  /*0400*/  LDG.E R12, desc[UR16][R8.64+-0x4] ;  /* 0xfffffc10080c7981 */ /* 0x000ee4000c1e1900 */
[----:B---3--:R-:W-:-:S02]  /*0410*/  IMAD R19, R12, R6, R15 ;  /* 0x000000060c137224 */ /* 0x008fc400078e020f */
[----:B------:R-:W-:-:S03]  /*0420*/  IMAD.WIDE R12, R4, R13, UR8 ;  /* 0x00000008040c7e25 */ /* 0x000fc6000f8e020d */
[----:B------:R3:W-:Y:S04]  /*0430*/  STG.E desc[UR16][R2.64], R19 ;  /* 0x0000001302007986 */ /* 0x0007e8000c101910 */
[----:B------:R-:W2:Y:S04]  /*0440*/  LDG.E R12, desc[UR16][R12.64] ;  /* 0x000000100c0c7981 */ /* 0x000ea8000c1e1900 */
[----:B------:R-:W2:Y:S01]  /*0450*/  LDG.E R10, desc[UR16][R8.64] ;  /* 0x00000010080a7981 */ /* 0x000ea2000c1e1900 */
[----:B------:R-:W-:Y:S02]  /*0460*/  IMAD.MOV.U32 R11, RZ, RZ, 0x4 ;  /* 0x00000004ff0b7424 */ /* 0x000fe400078e00ff */
[----:B--2---:R-:W-:-:S02]  /*0470*/  IMAD R17, R10, R12, R19 ;  /* 0x0000000c0a117224 */ /* 0x004fc400078e0213 */
[----:B------:R-:W-:-:S03]  /*0480*/  IMAD.WIDE R10, R4, R11, UR10 ;  /* 0x0000000a040a7e25 */ /* 0x000fc6000f8e020b */
[----:B------:R2:W-:Y:S04]  /*0490*/  STG.E desc[UR16][R2.64], R17 ;  /* 0x0000001102007986 */ /* 0x0005e8000c101910 */
[----:B------:R-:W4:Y:S04]  /*04a0*/  LDG.E R10, desc[UR16][R10.64] ;  /* 0x000000100a0a7981 */ /* 0x000f28000c1e1900 */
[----:B------:R-:W4:Y:S01]  /*04b0*/  LDG.E R6, desc[UR16][R8.64+0x4] ;  /* 0x0000041008067981 */ /* 0x000f22000c1e1900 */
[----:B-1----:R-:W-:-:S05]  /*04c0*/  MOV R15, 0x4 ;  /* 0x00000004000f7802 */ /* 0x002fca0000000f00 */
[----:B------:R-:W-:-:S04]  /*04d0*/  IMAD.WIDE R14, R4, R15, UR12 ;  /* 0x0000000c040e7e25 */ /* 0x000fc8000f8e020f */
[----:B----4-:R-:W-:-:S05]  /*04e0*/  IMAD R21, R6, R10, R17 ;  /* 0x0000000a06157224 */ /* 0x010fca00078e0211 */
[----:B------:R2:W-:Y:S04]  /*04f0*/  STG.E desc[UR16][R2.64], R21 ;  /* 0x0000001502007986 */ /* 0x0005e8000c101910 */
[----:B------:R-:W3:Y:S04]  /*0500*/  LDG.E R14, desc[UR16][R14.64] ;  /* 0x000000100e0e7981 */ /* 0x000ee8000c1e1900 */
[----:B------:R-:W3:Y:S01]  /*0510*/  LDG.E R6, desc[UR16][R8.64+0x8] ;  /* 0x0000081008067981 */ /* 0x000ee2000c1e1900 */
[----:B------:R-:W-:-:S05]  /*0520*/  HFMA2 R13, -RZ, RZ, 0, 2.384185791015625e-07 ;  /* 0x00000004ff0d7431 */ /* 0x000fca00000001ff */
[----:B------:R-:W-:-:S04]  /*0530*/  IMAD.WIDE R12, R4, R13, UR14 ;  /* 0x0000000e040c7e25 */ /* 0x000fc8000f8e020d */
[----:B---3--:R-:W-:-:S05]  /*0540*/  IMAD R19, R6, R14, R21 ;  /* 0x0000000e06137224 */ /* 0x008fca00078e0215 */
[----:B------:R2:W-:Y:S04]  /*0550*/  STG.E desc[UR16][R2.64], R19 ;  /* 0x0000001302007986 */ /* 0x0005e8000c101910 */
[----:B------:R-:W3:Y:S04]  /*0560*/  LDG.E R12, desc[UR16][R12.64] ;  /* 0x000000100c0c7981 */ /* 0x000ee8000c1e1900 */
[----:B------:R-:W3:Y:S01]  /*0570*/  LDG.E R6, desc[UR16][R8.64+0xc] ;  /* 0x00000c1008067981 */ /* 0x000ee2000c1e1900 */
[----:B------:R-:W-:-:S04]  /*0580*/  UIADD3 UR4, UPT, UPT, UR4, 0x8, URZ ;  /* 0x0000000804047890 */ /* 0x000fc8000fffe0ff */
[----:B------:R-:W-:Y:S01]  /*0590*/  UISETP.NE.AND UP0, UPT, UR4, URZ, UPT ;  /* 0x000000ff0400728c */ /* 0x000fe2000bf05270 */
[----:B------:R-:W-:-:S04]  /*05a0*/  MOV R11, UR18 ;  /* 0x00000012000b7c02 */ /* 0x000fc80008000f00 */
[----:B------:R-:W-:Y:S01]  /*05b0*/  LEA R4, R11, R4, 0x3 ;  /* 0x000000040b047211 */ /* 0x000fe200078e18ff */
[----:B---3--:R-:W-:-:S05]  /*05c0*/  IMAD R7, R6, R12, R19 ;  /* 0x0000000c06077224 */ /* 0x008fca00078e0213 */
[----:B------:R2:W-:Y:S01]  /*05d0*/  STG.E desc[UR16][R2.64], R7 ;  /* 0x0000000702007986 */ /* 0x0005e2000c101910 */
[----:B------:R-:W-:-:S04]  /*05e0*/  IADD3 R6, P0, PT, R8, 0x20, RZ ;  /* 0x0000002008067810 */ /* 0x000fc80007f1e0ff */
[----:B------:R-:W-:Y:S01]  /*05f0*/  IADD3.X R9, PT, PT, RZ, R9, RZ, P0, !PT ;  /* 0x00000009ff097210 */ /* 0x000fe200007fe4ff */
[----:B------:R-:W-:Y:S08]  /*0600*/  BRA.U UP0, `(.L_x_1) ;  /* 0xfffffffd00147547 */ /* 0x000ff0000b83ffff */
[----:B------:R-:W-:-:S06]  /*0610*/  ULOP3.LUT UR4, UR18, 0x7ffffff8, URZ, 0xc0, !UPT ;  /* 0x7ffffff812047892 */ /* 0x000fcc000f8ec0ff */
[----:B------:R-:W-:-:S07]  /*0620*/  MOV R4, UR4 ;  /* 0x0000000400047c02 */ /* 0x000fce0008000f00 */
.L_x_0:
[----:B------:R-:W-:-:S06]  /*0630*/  ULOP3.LUT UR4, UR18, 0x7, URZ, 0xc0, !UPT ;  /* 0x0000000712047892 */ /* 0x000fcc000f8ec0ff */
[----:B------:R-:W-:-:S13]  /*0640*/  ISETP.NE.AND P0, PT, RZ, UR4, PT ;  /* 0x00000004ff007c0c */ /* 0x000fda000bf05270 */
[----:B------:R-:W-:Y:S05]  /*0650*/  @!P0 EXIT ;  /* 0x000000000000894d */ /* 0x000fea0003800000 */
[----:B------:R-:W-:Y:S02]  /*0660*/  UISETP.GE.U32.AND UP0, UPT, UR4, 0x4, UPT ;  /* 0x000000040400788c */ /* 0x000fe4000bf06070 */
[----:B------:R-:W-:-:S07]  /*0670*/  ULOP3.LUT UR4, UR18, 0x3, URZ, 0xc0, !UPT ;  /* 0x0000000312047892 */ /* 0x000fce000f8ec0ff */
[----:B------:R-:W-:Y:S05]  /*0680*/  BRA.U !UP0, `(.L_x_2) ;  /* 0x0000000108887547 */ /* 0x000fea000b800000 */
[----:B------:R-:W1:Y:S01]  /*0690*/  LDC.64 R10, c[0x0][0x380] ;  /* 0x0000e000ff0a7b82 */ /* 0x000e620000000a00 */
[----:B------:R-:W-:Y:S01]  /*06a0*/  IADD3 R9, PT, PT, R5, R4, RZ ;  /* 0x0000000405097210 */ /* 0x000fe20007ffe0ff */
[----:B------:R-:W-:Y:S01]  /*06b0*/  IMAD R15, R4, UR18, R0 ;  /* 0x00000012040f7c24 */ /* 0x000fe2000f8e0200 */
[----:B------:R-:W3:Y:S05]  /*06c0*/  LDCU.64 UR6, c[0x0][0x380] ;  /* 0x00007000ff0677ac */ /* 0x000eea0008000a00 */
[----:B------:R-:W4:Y:S01]  /*06d0*/  LDC.64 R12, c[0x0][0x388] ;  /* 0x0000e200ff0c7b82 */ /* 0x000f220000000a00 */
[----:B-1----:R-:W-:-:S06]  /*06e0*/  IMAD.WIDE.U32 R10, R9, 0x4, R10 ;  /* 0x00000004090a7825 */ /* 0x002fcc00078e000a */
[----:B------:R-:W5:Y:S01]  /*06f0*/  LDG.E R10, desc[UR16][R10.64] ;  /* 0x000000100a0a7981 */ /* 0x000f62000c1e1900 */
[----:B----4-:R-:W-:-:S05]  /*0700*/  IMAD.WIDE R12, R15, 0x4, R12 ;  /* 0x000000040f0c7825 */ /* 0x010fca00078e020c */
[----:B------:R-:W5:Y:S01]  /*0710*/  LDG.E R6, desc[UR16][R12.64] ;  /* 0x000000100c067981 */ /* 0x000f62000c1e1900 */
[----:B------:R-:W-:Y:S01]  /*0720*/  IADD3 R9, P0, PT, R5, R4, RZ ;  /* 0x0000000405097210 */ /* 0x000fe20007f1e0ff */
[----:B--2---:R-:W-:-:S03]  /*0730*/  IMAD.U32 R17, RZ, RZ, UR18 ;  /* 0x00000012ff117e24 */ /* 0x004fc6000f8e00ff */
[----:B------:R-:W-:Y:S02]  /*0740*/  IADD3.X R14, PT, PT, RZ, RZ, RZ, P0, !PT ;  /* 0x000000ffff0e7210 */ /* 0x000fe400007fe4ff */
[----:B---3--:R-:W-:-:S04]  /*0750*/  LEA R8, P0, R9, UR6, 0x2 ;  /* 0x0000000609087c11 */ /* 0x008fc8000f8010ff */
[----:B------:R-:W-:Y:S01]  /*0760*/  LEA.HI.X R9, R9, UR7, R14, 0x2, P0 ;  /* 0x0000000709097c11 */ /* 0x000fe200080f140e */
[----:B-----5:R-:W-:Y:S02]  /*0770*/  IMAD R15, R10, R6, R7 ;  /* 0x000000060a0f7224 */ /* 0x020fe400078e0207 */
[----:B------:R-:W-:-:S03]  /*0780*/  IMAD.WIDE.U32 R6, R17, 0x4, R12 ;  /* 0x0000000411067825 */ /* 0x000fc600078e000c */
[----:B------:R1:W-:Y:S04]  /*0790*/  STG.E desc[UR16][R2.64], R15 ;  /* 0x0000000f02007986 */ /* 0x0003e8000c101910 */
[----:B------:R-:W2:Y:S04]  /*07a0*/  LDG.E R11, desc[UR16][R6.64] ;  /* 0x00000010060b7981 */ /* 0x000ea8000c1e1900 */
[----:B------:R-:W2:Y:S01]  /*07b0*/  LDG.E R10, desc[UR16][R8.64+0x4] ;  /* 0x00000410080a7981 */ /* 0x000ea2000c1e1900 */
[----:B------:R-:W-:Y:S01]  /*07c0*/  MOV R13, UR18 ;  /* 0x00000012000d7c02 */ /* 0x000fe20008000f00 */
[----:B--2---:R-:W-:-:S04]  /*07d0*/  IMAD R17, R10, R11, R15 ;  /* 0x0000000b0a117224 */ /* 0x004fc800078e020f */
[----:B------:R-:W-:Y:S01]  /*07e0*/  IMAD.WIDE.U32 R10, R13, 0x4, R6 ;  /* 0x000000040d0a7825 */ /* 0x000fe200078e0006 */
        /* <DEDUP_REMOVED lines=9> */
[----:B------:R-:W-:Y:S01]  /*0880*/  IADD3 R4, PT, PT, R4, 0x4, RZ ;  /* 0x0000000404047810 */ /* 0x000fe20007ffe0ff */
[----:B--2---:R-:W-:-:S05]  /*0890*/  IMAD R7, R6, R12, R19 ;  /* 0x0000000c06077224 */ /* 0x004fca00078e0213 */
[----:B------:R1:W-:Y:S02]  /*08a0*/  STG.E desc[UR16][R2.64], R7 ;  /* 0x0000000702007986 */ /* 0x0003e4000c101910 */
.L_x_2:
[----:B------:R-:W-:-:S13]  /*08b0*/  ISETP.NE.AND P0, PT, RZ, UR4, PT ;  /* 0x00000004ff007c0c */ /* 0x000fda000bf05270 */
[----:B------:R-:W-:Y:S05]  /*08c0*/  @!P0 EXIT ;  /* 0x000000000000894d */ /* 0x000fea0003800000 */
[----:B------:R-:W-:-:S09]  /*08d0*/  UISETP.NE.AND UP0, UPT, UR4, 0x1, UPT ;  /* 0x000000010400788c */ /* 0x000fd2000bf05270 */
[----:B------:R-:W-:Y:S05]  /*08e0*/  BRA.U !UP0, `(.L_x_3) ;  /* 0x0000000108587547 */ /* 0x000fea000b800000 */
[----:B------:R-:W3:Y:S01]  /*08f0*/  LDC.64 R8, c[0x0][0x380] ;  /* 0x0000e000ff087b82 */ /* 0x000ee20000000a00 */
[----:B------:R-:W-:Y:S01]  /*0900*/  IADD3 R11, PT, PT, R5, R4, RZ ;  /* 0x00000004050b7210 */ /* 0x000fe20007ffe0ff */
[----:B-1----:R-:W-:Y:S01]  /*0910*/  IMAD R15, R4, UR18, R0 ;  /* 0x00000012040f7c24 */ /* 0x002fe2000f8e0200 */
[----:B------:R-:W1:Y:S05]  /*0920*/  LDCU.64 UR4, c[0x0][0x380] ;  /* 0x00007000ff0477ac */ /* 0x000e6a0008000a00 */
[----:B------:R-:W4:Y:S01]  /*0930*/  LDC.64 R12, c[0x0][0x388] ;  /* 0x0000e200ff0c7b82 */ /* 0x000f220000000a00 */
[----:B---3--:R-:W-:-:S06]  /*0940*/  IMAD.WIDE.U32 R10, R11, 0x4, R8 ;  /* 0x000000040b0a7825 */ /* 0x008fcc00078e0008 */
[----:B------:R-:W2:Y:S01]  /*0950*/  LDG.E R10, desc[UR16][R10.64] ;  /* 0x000000100a0a7981 */ /* 0x000ea2000c1e1900 */
[----:B----4-:R-:W-:-:S05]  /*0960*/  IMAD.WIDE R12, R15, 0x4, R12 ;  /* 0x000000040f0c7825 */ /* 0x010fca00078e020c */
[----:B------:R-:W2:Y:S01]  /*0970*/  LDG.E R6, desc[UR16][R12.64] ;  /* 0x000000100c067981 */ /* 0x000ea2000c1e1900 */
[----:B------:R-:W-:Y:S02]  /*0980*/  IADD3 R9, P0, PT, R5, R4, RZ ;  /* 0x0000000405097210 */ /* 0x000fe40007f1e0ff */
[----:B------:R-:W-:Y:S02]  /*0990*/  MOV R15, UR18 ;  /* 0x00000012000f7c02 */ /* 0x000fe40008000f00 */
[----:B------:R-:W-:Y:S02]  /*09a0*/  IADD3.X R14, PT, PT, RZ, RZ, RZ, P0, !PT ;  /* 0x000000ffff0e7210 */ /* 0x000fe400007fe4ff */
[----:B-1----:R-:W-:-:S04]  /*09b0*/  LEA R8, P0, R9, UR4, 0x2 ;  /* 0x0000000409087c11 */ /* 0x002fc8000f8010ff */
[----:B------:R-:W-:Y:S01]  /*09c0*/  LEA.HI.X R9, R9, UR5, R14, 0x2, P0 ;  /* 0x0000000509097c11 */ /* 0x000fe200080f140e */
[----:B------:R-:W-:-:S04]  /*09d0*/  IMAD.WIDE.U32 R14, R15, 0x4, R12 ;  /* 0x000000040f0e7825 */ /* 0x000fc800078e000c */
[----:B--2---:R-:W-:-:S05]  /*09e0*/  IMAD R17, R10, R6, R7 ;  /* 0x000000060a117224 */ /* 0x004fca00078e0207 */
[----:B------:R3:W-:Y:S04]  /*09f0*/  STG.E desc[UR16][R2.64], R17 ;  /* 0x0000001102007986 */ /* 0x0007e8000c101910 */
[----:B------:R-:W2:Y:S04]  /*0a00*/  LDG.E R14, desc[UR16][R14.64] ;  /* 0x000000100e0e7981 */ /* 0x000ea8000c1e1900 */
[----:B------:R-:W2:Y:S01]  /*0a10*/  LDG.E R8, desc[UR16][R8.64+0x4] ;  /* 0x0000041008087981 */ /* 0x000ea2000c1e1900 */
[----:B------:R-:W-:Y:S01]  /*0a20*/  IADD3 R4, PT, PT, R4, 0x2, RZ ;  /* 0x0000000204047810 */ /* 0x000fe20007ffe0ff */
[----:B--2---:R-:W-:-:S05]  /*0a30*/  IMAD R7, R8, R14, R17 ;  /* 0x0000000e08077224 */ /* 0x004fca00078e0211 */
[----:B------:R3:W-:Y:S02]  /*0a40*/  STG.E desc[UR16][R2.64], R7 ;  /* 0x0000000702007986 */ /* 0x0007e4000c101910 */
.L_x_3:
[----:B------:R-:W-:-:S04]  /*0a50*/  ULOP3.LUT UR4, UR18, 0x1, URZ, 0xc0, !UPT ;  /* 0x0000000112047892 */ /* 0x000fc8000f8ec0ff */
[----:B------:R-:W-:-:S06]  /*0a60*/  UISETP.NE.U32.AND UP0, UPT, UR4, 0x1, UPT ;  /* 0x000000010400788c */ /* 0x000fcc000bf05070 */
[----:B------:R-:W-:-:S13]  /*0a70*/  PLOP3.LUT P0, PT, PT, PT, UP0, 0x80, 0x8 ;  /* 0x000000000008781c */ /* 0x000fda0003f0f008 */
[----:B------:R-:W-:Y:S05]  /*0a80*/  @P0 EXIT ;  /* 0x000000000000094d */ /* 0x000fea0003800000 */
[----:B------:R-:W4:Y:S01]  /*0a90*/  LDC.64 R8, c[0x0][0x380] ;  /* 0x0000e000ff087b82 */ /* 0x000f220000000a00 */
[----:B------:R-:W-:Y:S01]  /*0aa0*/  IADD3 R5, PT, PT, R5, R4, RZ ;  /* 0x0000000405057210 */ /* 0x000fe20007ffe0ff */
[----:B------:R-:W-:-:S06]  /*0ab0*/  IMAD R13, R4, UR18, R0 ;  /* 0x00000012040d7c24 */ /* 0x000fcc000f8e0200 */
[----:B------:R-:W5:Y:S01]  /*0ac0*/  LDC.64 R10, c[0x0][0x388] ;  /* 0x0000e200ff0a7b82 */ /* 0x000f620000000a00 */
[----:B----4-:R-:W-:-:S06]  /*0ad0*/  IMAD.WIDE.U32 R4, R5, 0x4, R8 ;  /* 0x0000000405047825 */ /* 0x010fcc00078e0008 */
[----:B------:R-:W1:Y:S01]  /*0ae0*/  LDG.E R4, desc[UR16][R4.64] ;  /* 0x0000001004047981 */ /* 0x000e62000c1e1900 */
[----:B-----5:R-:W-:-:S06]  /*0af0*/  IMAD.WIDE R8, R13, 0x4, R10 ;  /* 0x000000040d087825 */ /* 0x020fcc00078e020a */
[----:B------:R-:W1:Y:S02]  /*0b00*/  LDG.E R8, desc[UR16][R8.64] ;  /* 0x0000001008087981 */ /* 0x000e64000c1e1900 */
[----:B-123--:R-:W-:-:S05]  /*0b10*/  IMAD R7, R4, R8, R7 ;  /* 0x0000000804077224 */ /* 0x00efca00078e0207 */
[----:B------:R-:W-:Y:S01]  /*0b20*/  STG.E desc[UR16][R2.64], R7 ;  /* 0x0000000702007986 */ /* 0x000fe2000c101910 */
[----:B------:R-:W-:Y:S05]  /*0b30*/  EXIT ;  /* 0x000000000000794d */ /* 0x000fea0003800000 */
.L_x_4:
[----:B------:R-:W-:-:S00]  /*0b40*/  BRA `(.L_x_4) ;  /* 0xfffffffc00fc7947 */ /* 0x000fc0000383ffff */
[----:B------:R-:W-:-:S00]  /*0b50*/  NOP ;  /* 0x0000000000007918 */ /* 0x000fc00000000000 */
        /* <DEDUP_REMOVED lines=10> */
.L_x_5:


//--------------------- .nv.shared.reserved.0     --------------------------
	.section	.nv.shared.reserved.0,"aw",@nobits
	.weak		__nv_reservedSMEM_offset_0_alias
	.size		__nv_reservedSMEM_offset_0_alias, 0, 64
	.other		__nv_reservedSMEM_offset_0_alias,@"STO_CUDA_RESERVED_SHARED STV_DEFAULT"
__nv_reservedSMEM_offset_0_alias:
	.zero		0
	.zero		64


//--------------------- .nv.constant0._Z7mat_mulPKiS0_Pii --------------------------
	.section	.nv.constant0._Z7mat_mulPKiS0_Pii,"a",@progbits
	.sectionflags	@""
	.align	4
.nv.constant0._Z7mat_mulPKiS0_Pii:
	.zero		924


//--------------------- SYMBOLS --------------------------

	.type		.nv.reservedSmem.offset0,@object
	.size		.nv.reservedSmem.offset0,0x4
